//
// Generated by NVIDIA NVVM Compiler
//
// Compiler Build ID: CL-36424714
// Cuda compilation tools, release 13.0, V13.0.88
// Based on NVVM 20.0.0
//

.version 9.0
.target sm_100
.address_size 64

	// .globl	parrarel_annealing_step

.visible .entry parrarel_annealing_step(
	.param .u64 .ptr .align 1 parrarel_annealing_step_param_0,
	.param .u64 .ptr .align 1 parrarel_annealing_step_param_1,
	.param .u64 .ptr .align 1 parrarel_annealing_step_param_2,
	.param .u64 .ptr .align 1 parrarel_annealing_step_param_3,
	.param .f32 parrarel_annealing_step_param_4,
	.param .f32 parrarel_annealing_step_param_5,
	.param .u32 parrarel_annealing_step_param_6,
	.param .u64 .ptr .align 1 parrarel_annealing_step_param_7,
	.param .u64 .ptr .align 1 parrarel_annealing_step_param_8,
	.param .u64 .ptr .align 1 parrarel_annealing_step_param_9
)
{
	.reg .pred 	%p<4>;
	.reg .b32 	%r<12>;
	.reg .b32 	%f<20>;
	.reg .b64 	%rd<31>;

	ld.param.u64 	%rd3, [parrarel_annealing_step_param_1];
	ld.param.u64 	%rd5, [parrarel_annealing_step_param_3];
	ld.param.f32 	%f2, [parrarel_annealing_step_param_4];
	ld.param.f32 	%f3, [parrarel_annealing_step_param_5];
	ld.param.u32 	%r3, [parrarel_annealing_step_param_6];
	ld.param.u64 	%rd6, [parrarel_annealing_step_param_7];
	ld.param.u64 	%rd7, [parrarel_annealing_step_param_8];
	ld.param.u64 	%rd8, [parrarel_annealing_step_param_9];
	cvta.to.global.u64 	%rd1, %rd8;
	mov.u32 	%r4, %tid.x;
	mov.u32 	%r5, %ctaid.y;
	mov.u32 	%r6, %ntid.x;
	mad.lo.s32 	%r1, %r5, %r6, %r4;
	setp.ge.s32 	%p1, %r1, %r3;
	@%p1 bra 	$L__BB0_6;
	ld.param.u64 	%rd30, [parrarel_annealing_step_param_2];
	ld.param.u64 	%rd29, [parrarel_annealing_step_param_0];
	mov.u32 	%r7, %nctaid.x;
	mov.u32 	%r8, %ctaid.x;
	cvta.to.global.u64 	%rd9, %rd30;
	cvta.to.global.u64 	%rd10, %rd29;
	cvta.to.global.u64 	%rd11, %rd3;
	cvta.to.global.u64 	%rd12, %rd5;
	cvta.to.global.u64 	%rd13, %rd6;
	cvta.to.global.u64 	%rd14, %rd7;
	mov.f32 	%f4, 0f3F800000;
	sub.f32 	%f5, %f4, %f3;
	mad.lo.s32 	%r2, %r1, %r7, %r8;
	mul.wide.u32 	%rd15, %r2, 4;
	add.s64 	%rd16, %rd9, %rd15;
	ld.global.f32 	%f6, [%rd16];
	add.s64 	%rd17, %rd10, %rd15;
	ld.global.f32 	%f7, [%rd17];
	neg.f32 	%f8, %f7;
	mul.wide.u32 	%rd18, %r1, 4;
	add.s64 	%rd19, %rd11, %rd18;
	ld.global.f32 	%f9, [%rd19];
	sub.f32 	%f10, %f8, %f9;
	fma.rn.f32 	%f11, %f2, %f6, %f10;
	add.s64 	%rd20, %rd12, %rd15;
	ld.global.f32 	%f12, [%rd20];
	mul.f32 	%f13, %f5, %f12;
	mul.f32 	%f14, %f3, %f11;
	sub.f32 	%f15, %f13, %f14;
	min.f32 	%f16, %f15, 0f3F800000;
	max.f32 	%f17, %f16, 0fBF800000;
	add.f32 	%f18, %f6, %f17;
	min.f32 	%f19, %f18, 0f3F800000;
	max.f32 	%f1, %f19, 0fBF800000;
	add.s64 	%rd21, %rd13, %rd15;
	st.global.f32 	[%rd21], %f17;
	add.s64 	%rd22, %rd14, %rd15;
	st.global.f32 	[%rd22], %f1;
	setp.leu.f32 	%p2, %f1, 0f00000000;
	@%p2 bra 	$L__BB0_3;
	add.s64 	%rd28, %rd1, %rd15;
	mov.b32 	%r11, 1065353216;
	st.global.u32 	[%rd28], %r11;
	bra.uni 	$L__BB0_6;
$L__BB0_3:
	setp.geu.f32 	%p3, %f1, 0f00000000;
	@%p3 bra 	$L__BB0_5;
	add.s64 	%rd26, %rd1, %rd15;
	mov.b32 	%r10, -1082130432;
	st.global.u32 	[%rd26], %r10;
	bra.uni 	$L__BB0_6;
$L__BB0_5:
	add.s64 	%rd24, %rd1, %rd15;
	mov.b32 	%r9, 0;
	st.global.u32 	[%rd24], %r9;
$L__BB0_6:
	ret;

}


// ===== COMPILED SASS (sm_100) =====

	.target	sm_100

	.elftype	@"ET_EXEC"


//--------------------- .note.nv.tkinfo           --------------------------
	.section	.note.nv.tkinfo,"",@"SHT_NOTE"
	.sectionflags	@"SHF_NOTE_NV_TKINFO"
	.tkinfo
        /*0018*/ 	.word	0x00000002
        /*0030*/ 	.string	""
        /*0030*/ 	.string	"ptxas"
        /*0030*/ 	.string	"Cuda compilation tools, release 13.0, V13.0.88"
        /*0030*/ 	.string	"Build cuda_13.0.r13.0/compiler.36424714_0"
        /*0030*/ 	.string	"-arch sm_100 -m 64 "



//--------------------- .note.nv.cuinfo           --------------------------
	.section	.note.nv.cuinfo,"",@"SHT_NOTE"
	.sectionflags	@"SHF_NOTE_NV_CUINFO"
        /*0018*/ 	.short	0x0002
        /*001a*/ 	.short	0x0064
        /*001c*/ 	.short	0x0082
	.zero		2


//--------------------- .nv.info                  --------------------------
	.section	.nv.info,"",@"SHT_CUDA_INFO"
	.align	4


	//----- nvinfo : EIATTR_REGCOUNT
	.align		4
        /*0000*/ 	.byte	0x04, 0x2f
        /*0002*/ 	.short	(.L_1 - .L_0)
	.align		4
.L_0:
        /*0004*/ 	.word	index@(parrarel_annealing_step)
        /*0008*/ 	.word	0x00000010


	//----- nvinfo : EIATTR_FRAME_SIZE
	.align		4
.L_1:
        /*000c*/ 	.byte	0x04, 0x11
        /*000e*/ 	.short	(.L_3 - .L_2)
	.align		4
.L_2:
        /*0010*/ 	.word	index@(parrarel_annealing_step)
        /*0014*/ 	.word	0x00000000


	//----- nvinfo : EIATTR_MIN_STACK_SIZE
	.align		4
.L_3:
        /*0018*/ 	.byte	0x04, 0x12
        /*001a*/ 	.short	(.L_5 - .L_4)
	.align		4
.L_4:
        /*001c*/ 	.word	index@(parrarel_annealing_step)
        /*0020*/ 	.word	0x00000000
.L_5:


//--------------------- .nv.compat                --------------------------
	.section	.nv.compat,"",@"SHT_CUDA_COMPAT_INFO"
	.align	4
        /*0000*/ 	.byte	0x02, 0x09, 0x00, 0x00, 0x02, 0x02, 0x01, 0x00, 0x02, 0x05, 0x05, 0x00, 0x03, 0x07, 0x01, 0x01
        /*0010*/ 	.byte	0x02, 0x03, 0x00, 0x00, 0x02, 0x06, 0x01, 0x00, 0x04, 0x0b, 0x08, 0x00, 0x09, 0x00, 0x00, 0x00
        /*0020*/ 	.byte	0x00, 0x00, 0x00, 0x00


//--------------------- .nv.info.parrarel_annealing_step --------------------------
	.section	.nv.info.parrarel_annealing_step,"",@"SHT_CUDA_INFO"
	.sectionflags	@""
	.align	4


	//----- nvinfo : EIATTR_CUDA_API_VERSION
	.align		4
        /*0000*/ 	.byte	0x04, 0x37
        /*0002*/ 	.short	(.L_7 - .L_6)
.L_6:
        /*0004*/ 	.word	0x00000082


	//----- nvinfo : EIATTR_KPARAM_INFO
	.align		4
.L_7:
        /*0008*/ 	.byte	0x04, 0x17
        /*000a*/ 	.short	(.L_9 - .L_8)
.L_8:
        /*000c*/ 	.word	0x00000000
        /*0010*/ 	.short	0x0009
        /*0012*/ 	.short	0x0040
        /*0014*/ 	.byte	0x00, 0xf5, 0x21, 0x00


	//----- nvinfo : EIATTR_KPARAM_INFO
	.align		4
.L_9:
        /*0018*/ 	.byte	0x04, 0x17
        /*001a*/ 	.short	(.L_11 - .L_10)
.L_10:
        /*001c*/ 	.word	0x00000000
        /*0020*/ 	.short	0x0008
        /*0022*/ 	.short	0x0038
        /*0024*/ 	.byte	0x00, 0xf5, 0x21, 0x00


	//----- nvinfo : EIATTR_KPARAM_INFO
	.align		4
.L_11:
        /*0028*/ 	.byte	0x04, 0x17
        /*002a*/ 	.short	(.L_13 - .L_12)
.L_12:
        /*002c*/ 	.word	0x00000000
        /*0030*/ 	.short	0x0007
        /*0032*/ 	.short	0x0030
        /*0034*/ 	.byte	0x00, 0xf5, 0x21, 0x00


	//----- nvinfo : EIATTR_KPARAM_INFO
	.align		4
.L_13:
        /*0038*/ 	.byte	0x04, 0x17
        /*003a*/ 	.short	(.L_15 - .L_14)
.L_14:
        /*003c*/ 	.word	0x00000000
        /*0040*/ 	.short	0x0006
        /*0042*/ 	.short	0x0028
        /*0044*/ 	.byte	0x00, 0xf0, 0x11, 0x00


	//----- nvinfo : EIATTR_KPARAM_INFO
	.align		4
.L_15:
        /*0048*/ 	.byte	0x04, 0x17
        /*004a*/ 	.short	(.L_17 - .L_16)
.L_16:
        /*004c*/ 	.word	0x00000000
        /*0050*/ 	.short	0x0005
        /*0052*/ 	.short	0x0024
        /*0054*/ 	.byte	0x00, 0xf0, 0x11, 0x00


	//----- nvinfo : EIATTR_KPARAM_INFO
	.align		4
.L_17:
        /*0058*/ 	.byte	0x04, 0x17
        /*005a*/ 	.short	(.L_19 - .L_18)
.L_18:
        /*005c*/ 	.word	0x00000000
        /*0060*/ 	.short	0x0004
        /*0062*/ 	.short	0x0020
        /*0064*/ 	.byte	0x00, 0xf0, 0x11, 0x00


	//----- nvinfo : EIATTR_KPARAM_INFO
	.align		4
.L_19:
        /*0068*/ 	.byte	0x04, 0x17
        /*006a*/ 	.short	(.L_21 - .L_20)
.L_20:
        /*006c*/ 	.word	0x00000000
        /*0070*/ 	.short	0x0003
        /*0072*/ 	.short	0x0018
        /*0074*/ 	.byte	0x00, 0xf5, 0x21, 0x00


	//----- nvinfo : EIATTR_KPARAM_INFO
	.align		4
.L_21:
        /*0078*/ 	.byte	0x04, 0x17
        /*007a*/ 	.short	(.L_23 - .L_22)
.L_22:
        /*007c*/ 	.word	0x00000000
        /*0080*/ 	.short	0x0002
        /*0082*/ 	.short	0x0010
        /*0084*/ 	.byte	0x00, 0xf5, 0x21, 0x00


	//----- nvinfo : EIATTR_KPARAM_INFO
	.align		4
.L_23:
        /*0088*/ 	.byte	0x04, 0x17
        /*008a*/ 	.short	(.L_25 - .L_24)
.L_24:
        /*008c*/ 	.word	0x00000000
        /*0090*/ 	.short	0x0001
        /*0092*/ 	.short	0x0008
        /*0094*/ 	.byte	0x00, 0xf5, 0x21, 0x00


	//----- nvinfo : EIATTR_KPARAM_INFO
	.align		4
.L_25:
        /*0098*/ 	.byte	0x04, 0x17
        /*009a*/ 	.short	(.L_27 - .L_26)
.L_26:
        /*009c*/ 	.word	0x00000000
        /*00a0*/ 	.short	0x0000
        /*00a2*/ 	.short	0x0000
        /*00a4*/ 	.byte	0x00, 0xf5, 0x21, 0x00


	//----- nvinfo : EIATTR_SPARSE_MMA_MASK
	.align		4
.L_27:
        /*00a8*/ 	.byte	0x03, 0x50
        /*00aa*/ 	.short	0x0000


	//----- nvinfo : EIATTR_MAXREG_COUNT
	.align		4
        /*00ac*/ 	.byte	0x03, 0x1b
        /*00ae*/ 	.short	0x00ff


	//----- nvinfo : EIATTR_MERCURY_ISA_VERSION
	.align		4
        /*00b0*/ 	.byte	0x03, 0x5f
        /*00b2*/ 	.short	0x0101


	//----- nvinfo : EIATTR_VRC_CTA_INIT_COUNT
	.align		4
        /*00b4*/ 	.byte	0x02, 0x4a
	.zero		1
	.zero		1


	//----- nvinfo : EIATTR_EXIT_INSTR_OFFSETS
	.align		4
        /*00b8*/ 	.byte	0x04, 0x1c
        /*00ba*/ 	.short	(.L_29 - .L_28)


	//   ....[0]....
.L_28:
        /*00bc*/ 	.word	0x00000070


	//   ....[1]....
        /*00c0*/ 	.word	0x000002e0


	//   ....[2]....
        /*00c4*/ 	.word	0x00000340


	//   ....[3]....
        /*00c8*/ 	.word	0x00000380


	//----- nvinfo : EIATTR_CBANK_PARAM_SIZE
	.align		4
.L_29:
        /*00cc*/ 	.byte	0x03, 0x19
        /*00ce*/ 	.short	0x0048


	//----- nvinfo : EIATTR_PARAM_CBANK
	.align		4
        /*00d0*/ 	.byte	0x04, 0x0a
        /*00d2*/ 	.short	(.L_31 - .L_30)
	.align		4
.L_30:
        /*00d4*/ 	.word	index@(.nv.constant0.parrarel_annealing_step)
        /*00d8*/ 	.short	0x0380
        /*00da*/ 	.short	0x0048


	//----- nvinfo : EIATTR_SW_WAR
	.align		4
.L_31:
        /*00dc*/ 	.byte	0x04, 0x36
        /*00de*/ 	.short	(.L_33 - .L_32)
.L_32:
        /*00e0*/ 	.word	0x00000008
.L_33:


//--------------------- .nv.callgraph             --------------------------
	.section	.nv.callgraph,"",@"SHT_CUDA_CALLGRAPH"
	.align	4
	.sectionentsize	8
	.align		4
        /*0000*/ 	.word	0x00000000
	.align		4
        /*0004*/ 	.word	0xffffffff
	.align		4
        /*0008*/ 	.word	0x00000000
	.align		4
        /*000c*/ 	.word	0xfffffffe
	.align		4
        /*0010*/ 	.word	0x00000000
	.align		4
        /*0014*/ 	.word	0xfffffffd
	.align		4
        /*0018*/ 	.word	0x00000000
	.align		4
        /*001c*/ 	.word	0xfffffffc


//--------------------- .text.parrarel_annealing_step --------------------------
	.section	.text.parrarel_annealing_step,"ax",@progbits
	.align	128
        .global         parrarel_annealing_step
        .type           parrarel_annealing_step,@function
        .size           parrarel_annealing_step,(.L_x_1 - parrarel_annealing_step)
        .other          parrarel_annealing_step,@"STO_CUDA_ENTRY STV_DEFAULT"
parrarel_annealing_step:
.text.parrarel_annealing_step:
[----:B------:R-:W-:Y:S01]  /*0000*/  LDC R1, c[0x0][0x37c] ;  /* 0x0000df00ff017b82 */ /* 0x000fe20000000800 */
[----:B------:R-:W0:Y:S07]  /*0010*/  S2R R11, SR_TID.X ;  /* 0x00000000000b7919 */ /* 0x000e2e0000002100 */
[----:B------:R-:W0:Y:S01]  /*0020*/  S2UR UR4, SR_CTAID.Y ;  /* 0x00000000000479c3 */ /* 0x000e220000002600 */
[----:B------:R-:W1:Y:S07]  /*0030*/  LDCU UR5, c[0x0][0x3a8] ;  /* 0x00007500ff0577ac */ /* 0x000e6e0008000800 */
[----:B------:R-:W0:Y:S02]  /*0040*/  LDC R0, c[0x0][0x360] ;  /* 0x0000d800ff007b82 */ /* 0x000e240000000800 */
[----:B0-----:R-:W-:-:S05]  /*0050*/  IMAD R11, R0, UR4, R11 ;  /* 0x00000004000b7c24 */ /* 0x001fca000f8e020b */
[----:B-1----:R-:W-:-:S13]  /*0060*/  ISETP.GE.AND P0, PT, R11, UR5, PT ;  /* 0x000000050b007c0c */ /* 0x002fda000bf06270 */
[----:B------:R-:W-:Y:S05]  /*0070*/  @P0 EXIT ;  /* 0x000000000000094d */ /* 0x000fea0003800000 */
[----:B------:R-:W0:Y:S01]  /*0080*/  S2R R0, SR_CTAID.X ;  /* 0x0000000000007919 */ /* 0x000e220000002500 */
[----:B------:R-:W1:Y:S01]  /*0090*/  LDC.64 R6, c[0x0][0x388] ;  /* 0x0000e200ff067b82 */ /* 0x000e620000000a00 */
[----:B------:R-:W0:Y:S01]  /*00a0*/  LDCU UR6, c[0x0][0x370] ;  /* 0x00006e00ff0677ac */ /* 0x000e220008000800 */
[----:B------:R-:W2:Y:S06]  /*00b0*/  LDCU.64 UR4, c[0x0][0x358] ;  /* 0x00006b00ff0477ac */ /* 0x000eac0008000a00 */
[----:B------:R-:W3:Y:S08]  /*00c0*/  LDC.64 R4, c[0x0][0x380] ;  /* 0x0000e000ff047b82 */ /* 0x000ef00000000a00 */
[----:B------:R-:W4:Y:S08]  /*00d0*/  LDC.64 R2, c[0x0][0x390] ;  /* 0x0000e400ff027b82 */ /* 0x000f300000000a00 */
[----:B------:R-:W5:Y:S01]  /*00e0*/  LDC.64 R8, c[0x0][0x398] ;  /* 0x0000e600ff087b82 */ /* 0x000f620000000a00 */
[----:B-1----:R-:W-:-:S04]  /*00f0*/  IMAD.WIDE.U32 R6, R11, 0x4, R6 ;  /* 0x000000040b067825 */ /* 0x002fc800078e0006 */
[----:B0-----:R-:W-:Y:S02]  /*0100*/  IMAD R0, R11, UR6, R0 ;  /* 0x000000060b007c24 */ /* 0x001fe4000f8e0200 */
[----:B--2---:R-:W2:Y:S01]  /*0110*/  LDG.E R7, desc[UR4][R6.64] ;  /* 0x0000000406077981 */ /* 0x004ea2000c1e1900 */
[----:B------:R-:W0:Y:S01]  /*0120*/  LDC.64 R12, c[0x0][0x3a0] ;  /* 0x0000e800ff0c7b82 */ /* 0x000e220000000a00 */
[----:B---3--:R-:W-:-:S04]  /*0130*/  IMAD.WIDE.U32 R4, R0, 0x4, R4 ;  /* 0x0000000400047825 */ /* 0x008fc800078e0004 */
[C---:B----4-:R-:W-:Y:S02]  /*0140*/  IMAD.WIDE.U32 R2, R0.reuse, 0x4, R2 ;  /* 0x0000000400027825 */ /* 0x050fe400078e0002 */
[----:B------:R-:W2:Y:S04]  /*0150*/  LDG.E R4, desc[UR4][R4.64] ;  /* 0x0000000404047981 */ /* 0x000ea8000c1e1900 */
[----:B------:R-:W0:Y:S01]  /*0160*/  LDG.E R3, desc[UR4][R2.64] ;  /* 0x0000000402037981 */ /* 0x000e22000c1e1900 */
[----:B-----5:R-:W-:-:S06]  /*0170*/  IMAD.WIDE.U32 R8, R0, 0x4, R8 ;  /* 0x0000000400087825 */ /* 0x020fcc00078e0008 */
[----:B------:R-:W3:Y:S01]  /*0180*/  LDG.E R9, desc[UR4][R8.64] ;  /* 0x0000000408097981 */ /* 0x000ee2000c1e1900 */
[----:B--2---:R-:W-:Y:S02]  /*0190*/  FADD R10, -R4, -R7 ;  /* 0x80000007040a7221 */ /* 0x004fe40000000100 */
[----:B------:R-:W1:Y:S02]  /*01a0*/  LDC.64 R4, c[0x0][0x3b8] ;  /* 0x0000ee00ff047b82 */ /* 0x000e640000000a00 */
[----:B0-----:R-:W-:Y:S01]  /*01b0*/  FFMA R12, R3, R12, R10 ;  /* 0x0000000c030c7223 */ /* 0x001fe2000000000a */
[----:B------:R-:W-:-:S03]  /*01c0*/  FADD R10, -R13, 1 ;  /* 0x3f8000000d0a7421 */ /* 0x000fc60000000100 */
[----:B------:R-:W-:-:S04]  /*01d0*/  FMUL R11, R12, R13 ;  /* 0x0000000d0c0b7220 */ /* 0x000fc80000400000 */
[----:B---3--:R-:W-:-:S05]  /*01e0*/  FFMA R10, R10, R9, -R11 ;  /* 0x000000090a0a7223 */ /* 0x008fca000000080b */
[----:B------:R-:W-:-:S04]  /*01f0*/  FMNMX R10, R10, 1, PT ;  /* 0x3f8000000a0a7809 */ /* 0x000fc80003800000 */
[----:B------:R-:W-:-:S05]  /*0200*/  FMNMX R10, R10, -1, !PT ;  /* 0xbf8000000a0a7809 */ /* 0x000fca0007800000 */
[----:B------:R-:W-:-:S05]  /*0210*/  FADD R3, R3, R10 ;  /* 0x0000000a03037221 */ /* 0x000fca0000000000 */
[----:B------:R-:W-:-:S04]  /*0220*/  FMNMX R3, R3, 1, PT ;  /* 0x3f80000003037809 */ /* 0x000fc80003800000 */
[----:B------:R-:W-:Y:S02]  /*0230*/  FMNMX R9, R3, -1, !PT ;  /* 0xbf80000003097809 */ /* 0x000fe40007800000 */
[----:B------:R-:W0:Y:S02]  /*0240*/  LDC.64 R2, c[0x0][0x3b0] ;  /* 0x0000ec00ff027b82 */ /* 0x000e240000000a00 */
[----:B------:R-:W-:-:S13]  /*0250*/  FSETP.GT.AND P0, PT, R9, RZ, PT ;  /* 0x000000ff0900720b */ /* 0x000fda0003f04000 */
[----:B------:R-:W2:Y:S01]  /*0260*/  @P0 LDC.64 R6, c[0x0][0x3c0] ;  /* 0x0000f000ff060b82 */ /* 0x000ea20000000a00 */
[----:B-1----:R-:W-:Y:S01]  /*0270*/  IMAD.WIDE.U32 R4, R0, 0x4, R4 ;  /* 0x0000000400047825 */ /* 0x002fe200078e0004 */
[----:B------:R-:W-:-:S03]  /*0280*/  @P0 MOV R11, 0x3f800000 ;  /* 0x3f800000000b0802 */ /* 0x000fc60000000f00 */
[----:B0-----:R-:W-:-:S05]  /*0290*/  IMAD.WIDE.U32 R2, R0, 0x4, R2 ;  /* 0x0000000400027825 */ /* 0x001fca00078e0002 */
[----:B------:R0:W-:Y:S04]  /*02a0*/  STG.E desc[UR4][R2.64], R10 ;  /* 0x0000000a02007986 */ /* 0x0001e8000c101904 */
[----:B------:R0:W-:Y:S01]  /*02b0*/  STG.E desc[UR4][R4.64], R9 ;  /* 0x0000000904007986 */ /* 0x0001e2000c101904 */
[----:B--2---:R-:W-:-:S05]  /*02c0*/  @P0 IMAD.WIDE.U32 R6, R0, 0x4, R6 ;  /* 0x0000000400060825 */ /* 0x004fca00078e0006 */
[----:B------:R0:W-:Y:S01]  /*02d0*/  @P0 STG.E desc[UR4][R6.64], R11 ;  /* 0x0000000b06000986 */ /* 0x0001e2000c101904 */
[----:B------:R-:W-:Y:S05]  /*02e0*/  @P0 EXIT ;  /* 0x000000000000094d */ /* 0x000fea0003800000 */
[----:B------:R-:W-:-:S13]  /*02f0*/  FSETP.GEU.AND P0, PT, R9, RZ, PT ;  /* 0x000000ff0900720b */ /* 0x000fda0003f0e000 */
[----:B0-----:R-:W0:Y:S01]  /*0300*/  @!P0 LDC.64 R2, c[0x0][0x3c0] ;  /* 0x0000f000ff028b82 */ /* 0x001e220000000a00 */
[----:B------:R-:W-:Y:S01]  /*0310*/  @!P0 MOV R5, 0xbf800000 ;  /* 0xbf80000000058802 */ /* 0x000fe20000000f00 */
[----:B0-----:R-:W-:-:S05]  /*0320*/  @!P0 IMAD.WIDE.U32 R2, R0, 0x4, R2 ;  /* 0x0000000400028825 */ /* 0x001fca00078e0002 */
[----:B------:R0:W-:Y:S01]  /*0330*/  @!P0 STG.E desc[UR4][R2.64], R5 ;  /* 0x0000000502008986 */ /* 0x0001e2000c101904 */
[----:B------:R-:W-:Y:S05]  /*0340*/  @!P0 EXIT ;  /* 0x000000000000894d */ /* 0x000fea0003800000 */
[----:B0-----:R-:W0:Y:S02]  /*0350*/  LDC.64 R2, c[0x0][0x3c0] ;  /* 0x0000f000ff027b82 */ /* 0x001e240000000a00 */
[----:B0-----:R-:W-:-:S05]  /*0360*/  IMAD.WIDE.U32 R2, R0, 0x4, R2 ;  /* 0x0000000400027825 */ /* 0x001fca00078e0002 */
[----:B------:R-:W-:Y:S01]  /*0370*/  STG.E desc[UR4][R2.64], RZ ;  /* 0x000000ff02007986 */ /* 0x000fe2000c101904 */
[----:B------:R-:W-:Y:S05]  /*0380*/  EXIT ;  /* 0x000000000000794d */ /* 0x000fea0003800000 */
.L_x_0:
[----:B------:R-:W-:-:S00]  /*0390*/  BRA `(.L_x_0) ;  /* 0xfffffffc00fc7947 */ /* 0x000fc0000383ffff */
[----:B------:R-:W-:-:S00]  /*03a0*/  NOP ;  /* 0x0000000000007918 */ /* 0x000fc00000000000 */
        /* <DEDUP_REMOVED lines=13> */
.L_x_1:


//--------------------- .nv.shared.reserved.0     --------------------------
	.section	.nv.shared.reserved.0,"aw",@nobits
	.weak		__nv_reservedSMEM_offset_0_alias
	.size		__nv_reservedSMEM_offset_0_alias, 0, 64
	.other		__nv_reservedSMEM_offset_0_alias,@"STO_CUDA_RESERVED_SHARED STV_DEFAULT"
__nv_reservedSMEM_offset_0_alias:
	.zero		0
	.zero		64


//--------------------- .nv.constant0.parrarel_annealing_step --------------------------
	.section	.nv.constant0.parrarel_annealing_step,"a",@progbits
	.sectionflags	@""
	.align	4
.nv.constant0.parrarel_annealing_step:
	.zero		968


//--------------------- SYMBOLS --------------------------

	.type		.nv.reservedSmem.offset0,@object
	.size		.nv.reservedSmem.offset0,0x4
